//
// Generated by NVIDIA NVVM Compiler
//
// Compiler Build ID: CL-36424714
// Cuda compilation tools, release 13.0, V13.0.88
// Based on NVVM 20.0.0
//

.version 9.0
.target sm_100
.address_size 64

	// .globl	_Z19matrixMulTileKernelPiS_S_

.visible .entry _Z19matrixMulTileKernelPiS_S_(
	.param .u64 .ptr .align 1 _Z19matrixMulTileKernelPiS_S__param_0,
	.param .u64 .ptr .align 1 _Z19matrixMulTileKernelPiS_S__param_1,
	.param .u64 .ptr .align 1 _Z19matrixMulTileKernelPiS_S__param_2
)
{


	ret;

}


// ===== COMPILED SASS (sm_100) =====

	.target	sm_100

	.elftype	@"ET_EXEC"


//--------------------- .note.nv.tkinfo           --------------------------
	.section	.note.nv.tkinfo,"",@"SHT_NOTE"
	.sectionflags	@"SHF_NOTE_NV_TKINFO"
	.tkinfo
        /*0018*/ 	.word	0x00000002
        /*0030*/ 	.string	""
        /*0030*/ 	.string	"ptxas"
        /*0030*/ 	.string	"Cuda compilation tools, release 13.0, V13.0.88"
        /*0030*/ 	.string	"Build cuda_13.0.r13.0/compiler.36424714_0"
        /*0030*/ 	.string	"-arch sm_100 -m 64 "



//--------------------- .note.nv.cuinfo           --------------------------
	.section	.note.nv.cuinfo,"",@"SHT_NOTE"
	.sectionflags	@"SHF_NOTE_NV_CUINFO"
        /*0018*/ 	.short	0x0002
        /*001a*/ 	.short	0x0064
        /*001c*/ 	.short	0x0082
	.zero		2


//--------------------- .nv.info                  --------------------------
	.section	.nv.info,"",@"SHT_CUDA_INFO"
	.align	4


	//----- nvinfo : EIATTR_REGCOUNT
	.align		4
        /*0000*/ 	.byte	0x04, 0x2f
        /*0002*/ 	.short	(.L_1 - .L_0)
	.align		4
.L_0:
        /*0004*/ 	.word	index@(_Z19matrixMulTileKernelPiS_S_)
        /*0008*/ 	.word	0x00000004


	//----- nvinfo : EIATTR_FRAME_SIZE
	.align		4
.L_1:
        /*000c*/ 	.byte	0x04, 0x11
        /*000e*/ 	.short	(.L_3 - .L_2)
	.align		4
.L_2:
        /*0010*/ 	.word	index@(_Z19matrixMulTileKernelPiS_S_)
        /*0014*/ 	.word	0x00000000


	//----- nvinfo : EIATTR_MIN_STACK_SIZE
	.align		4
.L_3:
        /*0018*/ 	.byte	0x04, 0x12
        /*001a*/ 	.short	(.L_5 - .L_4)
	.align		4
.L_4:
        /*001c*/ 	.word	index@(_Z19matrixMulTileKernelPiS_S_)
        /*0020*/ 	.word	0x00000000
.L_5:


//--------------------- .nv.compat                --------------------------
	.section	.nv.compat,"",@"SHT_CUDA_COMPAT_INFO"
	.align	4
        /*0000*/ 	.byte	0x02, 0x09, 0x00, 0x00, 0x02, 0x02, 0x01, 0x00, 0x02, 0x05, 0x05, 0x00, 0x03, 0x07, 0x01, 0x01
        /*0010*/ 	.byte	0x02, 0x03, 0x00, 0x00, 0x02, 0x06, 0x01, 0x00, 0x04, 0x0b, 0x08, 0x00, 0x09, 0x00, 0x00, 0x00
        /*0020*/ 	.byte	0x00, 0x00, 0x00, 0x00


//--------------------- .nv.info._Z19matrixMulTileKernelPiS_S_ --------------------------
	.section	.nv.info._Z19matrixMulTileKernelPiS_S_,"",@"SHT_CUDA_INFO"
	.sectionflags	@""
	.align	4


	//----- nvinfo : EIATTR_CUDA_API_VERSION
	.align		4
        /*0000*/ 	.byte	0x04, 0x37
        /*0002*/ 	.short	(.L_7 - .L_6)
.L_6:
        /*0004*/ 	.word	0x00000082


	//----- nvinfo : EIATTR_KPARAM_INFO
	.align		4
.L_7:
        /*0008*/ 	.byte	0x04, 0x17
        /*000a*/ 	.short	(.L_9 - .L_8)
.L_8:
        /*000c*/ 	.word	0x00000000
        /*0010*/ 	.short	0x0002
        /*0012*/ 	.short	0x0010
        /*0014*/ 	.byte	0x00, 0xf5, 0x21, 0x00


	//----- nvinfo : EIATTR_KPARAM_INFO
	.align		4
.L_9:
        /*0018*/ 	.byte	0x04, 0x17
        /*001a*/ 	.short	(.L_11 - .L_10)
.L_10:
        /*001c*/ 	.word	0x00000000
        /*0020*/ 	.short	0x0001
        /*0022*/ 	.short	0x0008
        /*0024*/ 	.byte	0x00, 0xf5, 0x21, 0x00


	//----- nvinfo : EIATTR_KPARAM_INFO
	.align		4
.L_11:
        /*0028*/ 	.byte	0x04, 0x17
        /*002a*/ 	.short	(.L_13 - .L_12)
.L_12:
        /*002c*/ 	.word	0x00000000
        /*0030*/ 	.short	0x0000
        /*0032*/ 	.short	0x0000
        /*0034*/ 	.byte	0x00, 0xf5, 0x21, 0x00


	//----- nvinfo : EIATTR_SPARSE_MMA_MASK
	.align		4
.L_13:
        /*0038*/ 	.byte	0x03, 0x50
        /*003a*/ 	.short	0x0000


	//----- nvinfo : EIATTR_MAXREG_COUNT
	.align		4
        /*003c*/ 	.byte	0x03, 0x1b
        /*003e*/ 	.short	0x00ff


	//----- nvinfo : EIATTR_MERCURY_ISA_VERSION
	.align		4
        /*0040*/ 	.byte	0x03, 0x5f
        /*0042*/ 	.short	0x0101


	//----- nvinfo : EIATTR_VRC_CTA_INIT_COUNT
	.align		4
        /*0044*/ 	.byte	0x02, 0x4a
	.zero		1
	.zero		1


	//----- nvinfo : EIATTR_EXIT_INSTR_OFFSETS
	.align		4
        /*0048*/ 	.byte	0x04, 0x1c
        /*004a*/ 	.short	(.L_15 - .L_14)


	//   ....[0]....
.L_14:
        /*004c*/ 	.word	0x00000010


	//----- nvinfo : EIATTR_CBANK_PARAM_SIZE
	.align		4
.L_15:
        /*0050*/ 	.byte	0x03, 0x19
        /*0052*/ 	.short	0x0018


	//----- nvinfo : EIATTR_PARAM_CBANK
	.align		4
        /*0054*/ 	.byte	0x04, 0x0a
        /*0056*/ 	.short	(.L_17 - .L_16)
	.align		4
.L_16:
        /*0058*/ 	.word	index@(.nv.constant0._Z19matrixMulTileKernelPiS_S_)
        /*005c*/ 	.short	0x0380
        /*005e*/ 	.short	0x0018


	//----- nvinfo : EIATTR_SW_WAR
	.align		4
.L_17:
        /*0060*/ 	.byte	0x04, 0x36
        /*0062*/ 	.short	(.L_19 - .L_18)
.L_18:
        /*0064*/ 	.word	0x00000008
.L_19:


//--------------------- .nv.callgraph             --------------------------
	.section	.nv.callgraph,"",@"SHT_CUDA_CALLGRAPH"
	.align	4
	.sectionentsize	8
	.align		4
        /*0000*/ 	.word	0x00000000
	.align		4
        /*0004*/ 	.word	0xffffffff
	.align		4
        /*0008*/ 	.word	0x00000000
	.align		4
        /*000c*/ 	.word	0xfffffffe
	.align		4
        /*0010*/ 	.word	0x00000000
	.align		4
        /*0014*/ 	.word	0xfffffffd
	.align		4
        /*0018*/ 	.word	0x00000000
	.align		4
        /*001c*/ 	.word	0xfffffffc


//--------------------- .text._Z19matrixMulTileKernelPiS_S_ --------------------------
	.section	.text._Z19matrixMulTileKernelPiS_S_,"ax",@progbits
	.align	128
        .global         _Z19matrixMulTileKernelPiS_S_
        .type           _Z19matrixMulTileKernelPiS_S_,@function
        .size           _Z19matrixMulTileKernelPiS_S_,(.L_x_1 - _Z19matrixMulTileKernelPiS_S_)
        .other          _Z19matrixMulTileKernelPiS_S_,@"STO_CUDA_ENTRY STV_DEFAULT"
_Z19matrixMulTileKernelPiS_S_:
.text._Z19matrixMulTileKernelPiS_S_:
[----:B------:R-:W-:Y:S01]  /*0000*/  LDC R1, c[0x0][0x37c] ;  /* 0x0000df00ff017b82 */ /* 0x000fe20000000800 */
[----:B------:R-:W-:Y:S05]  /*0010*/  EXIT ;  /* 0x000000000000794d */ /* 0x000fea0003800000 */
.L_x_0:
[----:B------:R-:W-:-:S00]  /*0020*/  BRA `(.L_x_0) ;  /* 0xfffffffc00fc7947 */ /* 0x000fc0000383ffff */
[----:B------:R-:W-:-:S00]  /*0030*/  NOP ;  /* 0x0000000000007918 */ /* 0x000fc00000000000 */
        /* <DEDUP_REMOVED lines=12> */
.L_x_1:


//--------------------- .nv.shared.reserved.0     --------------------------
	.section	.nv.shared.reserved.0,"aw",@nobits
	.weak		__nv_reservedSMEM_offset_0_alias
	.size		__nv_reservedSMEM_offset_0_alias, 0, 64
	.other		__nv_reservedSMEM_offset_0_alias,@"STO_CUDA_RESERVED_SHARED STV_DEFAULT"
__nv_reservedSMEM_offset_0_alias:
	.zero		0
	.zero		64


//--------------------- .nv.constant0._Z19matrixMulTileKernelPiS_S_ --------------------------
	.section	.nv.constant0._Z19matrixMulTileKernelPiS_S_,"a",@progbits
	.sectionflags	@""
	.align	4
.nv.constant0._Z19matrixMulTileKernelPiS_S_:
	.zero		920


//--------------------- SYMBOLS --------------------------

	.type		.nv.reservedSmem.offset0,@object
	.size		.nv.reservedSmem.offset0,0x4
